	.headerflags	@"EF_CUDA_TEXMODE_UNIFIED EF_CUDA_64BIT_ADDRESS EF_CUDA_ACCELERATORS EF_CUDA_SM90 EF_CUDA_VIRTUAL_SM(EF_CUDA_SM90)"
	.elftype	@"ET_EXEC"


//--------------------- .nv.info                  --------------------------
	.section	.nv.info,"",@"SHT_CUDA_INFO"
	.align	4


	//----- nvinfo : EIATTR_REGCOUNT
	.align		4
        /*0000*/ 	.byte	0x04, 0x2f
        /*0002*/ 	.short	(.L_2 - .L_1)
	.align		4
.L_1:
        /*0004*/ 	.word	index@(triton_per_fused__native_batch_norm_legit_add_convolution_mul_relu_sigmoid_33)
        /*0008*/ 	.word	0x00000020


	//----- nvinfo : EIATTR_MIN_STACK_SIZE
	.align		4
.L_2:
        /*000c*/ 	.byte	0x04, 0x12
        /*000e*/ 	.short	(.L_4 - .L_3)
	.align		4
.L_3:
        /*0010*/ 	.word	index@(triton_per_fused__native_batch_norm_legit_add_convolution_mul_relu_sigmoid_33)
        /*0014*/ 	.word	0x00000000


	//----- nvinfo : EIATTR_FRAME_SIZE
	.align		4
.L_4:
        /*0018*/ 	.byte	0x04, 0x11
        /*001a*/ 	.short	(.L_6 - .L_5)
	.align		4
.L_5:
        /*001c*/ 	.word	index@(triton_per_fused__native_batch_norm_legit_add_convolution_mul_relu_sigmoid_33)
        /*0020*/ 	.word	0x00000000


	//----- nvinfo : EIATTR_MIN_STACK_SIZE
	.align		4
.L_6:
        /*0024*/ 	.byte	0x04, 0x12
        /*0026*/ 	.short	(.L_8 - .L_7)
	.align		4
.L_7:
        /*0028*/ 	.word	index@(triton_per_fused__native_batch_norm_legit_add_convolution_mul_relu_sigmoid_33)
        /*002c*/ 	.word	0x00000000
.L_8:


//--------------------- .nv.info.triton_per_fused__native_batch_norm_legit_add_convolution_mul_relu_sigmoid_33 --------------------------
	.section	.nv.info.triton_per_fused__native_batch_norm_legit_add_convolution_mul_relu_sigmoid_33,"",@"SHT_CUDA_INFO"
	.sectionflags	@""
	.align	4


	//----- nvinfo : EIATTR_CUDA_API_VERSION
	.align		4
        /*0000*/ 	.byte	0x04, 0x37
        /*0002*/ 	.short	(.L_10 - .L_9)
.L_9:
        /*0004*/ 	.word	0x0000007c


	//----- nvinfo : EIATTR_KPARAM_INFO
	.align		4
.L_10:
        /*0008*/ 	.byte	0x04, 0x17
        /*000a*/ 	.short	(.L_12 - .L_11)
.L_11:
        /*000c*/ 	.word	0x00000000
        /*0010*/ 	.short	0x000b
        /*0012*/ 	.short	0x0054
        /*0014*/ 	.byte	0x00, 0xf0, 0x11, 0x00


	//----- nvinfo : EIATTR_KPARAM_INFO
	.align		4
.L_12:
        /*0018*/ 	.byte	0x04, 0x17
        /*001a*/ 	.short	(.L_14 - .L_13)
.L_13:
        /*001c*/ 	.word	0x00000000
        /*0020*/ 	.short	0x000a
        /*0022*/ 	.short	0x0050
        /*0024*/ 	.byte	0x00, 0xf0, 0x11, 0x00


	//----- nvinfo : EIATTR_KPARAM_INFO
	.align		4
.L_14:
        /*0028*/ 	.byte	0x04, 0x17
        /*002a*/ 	.short	(.L_16 - .L_15)
.L_15:
        /*002c*/ 	.word	0x00000000
        /*0030*/ 	.short	0x0009
        /*0032*/ 	.short	0x0048
        /*0034*/ 	.byte	0x00, 0xf4, 0x21, 0x00


	//----- nvinfo : EIATTR_KPARAM_INFO
	.align		4
.L_16:
        /*0038*/ 	.byte	0x04, 0x17
        /*003a*/ 	.short	(.L_18 - .L_17)
.L_17:
        /*003c*/ 	.word	0x00000000
        /*0040*/ 	.short	0x0008
        /*0042*/ 	.short	0x0040
        /*0044*/ 	.byte	0x00, 0xf4, 0x21, 0x00


	//----- nvinfo : EIATTR_KPARAM_INFO
	.align		4
.L_18:
        /*0048*/ 	.byte	0x04, 0x17
        /*004a*/ 	.short	(.L_20 - .L_19)
.L_19:
        /*004c*/ 	.word	0x00000000
        /*0050*/ 	.short	0x0007
        /*0052*/ 	.short	0x0038
        /*0054*/ 	.byte	0x00, 0xf4, 0x21, 0x00


	//----- nvinfo : EIATTR_KPARAM_INFO
	.align		4
.L_20:
        /*0058*/ 	.byte	0x04, 0x17
        /*005a*/ 	.short	(.L_22 - .L_21)
.L_21:
        /*005c*/ 	.word	0x00000000
        /*0060*/ 	.short	0x0006
        /*0062*/ 	.short	0x0030
        /*0064*/ 	.byte	0x00, 0xf4, 0x21, 0x00


	//----- nvinfo : EIATTR_KPARAM_INFO
	.align		4
.L_22:
        /*0068*/ 	.byte	0x04, 0x17
        /*006a*/ 	.short	(.L_24 - .L_23)
.L_23:
        /*006c*/ 	.word	0x00000000
        /*0070*/ 	.short	0x0005
        /*0072*/ 	.short	0x0028
        /*0074*/ 	.byte	0x00, 0xf4, 0x21, 0x00


	//----- nvinfo : EIATTR_KPARAM_INFO
	.align		4
.L_24:
        /*0078*/ 	.byte	0x04, 0x17
        /*007a*/ 	.short	(.L_26 - .L_25)
.L_25:
        /*007c*/ 	.word	0x00000000
        /*0080*/ 	.short	0x0004
        /*0082*/ 	.short	0x0020
        /*0084*/ 	.byte	0x00, 0xf4, 0x21, 0x00


	//----- nvinfo : EIATTR_KPARAM_INFO
	.align		4
.L_26:
        /*0088*/ 	.byte	0x04, 0x17
        /*008a*/ 	.short	(.L_28 - .L_27)
.L_27:
        /*008c*/ 	.word	0x00000000
        /*0090*/ 	.short	0x0003
        /*0092*/ 	.short	0x0018
        /*0094*/ 	.byte	0x00, 0xf4, 0x21, 0x00


	//----- nvinfo : EIATTR_KPARAM_INFO
	.align		4
.L_28:
        /*0098*/ 	.byte	0x04, 0x17
        /*009a*/ 	.short	(.L_30 - .L_29)
.L_29:
        /*009c*/ 	.word	0x00000000
        /*00a0*/ 	.short	0x0002
        /*00a2*/ 	.short	0x0010
        /*00a4*/ 	.byte	0x00, 0xf4, 0x21, 0x00


	//----- nvinfo : EIATTR_KPARAM_INFO
	.align		4
.L_30:
        /*00a8*/ 	.byte	0x04, 0x17
        /*00aa*/ 	.short	(.L_32 - .L_31)
.L_31:
        /*00ac*/ 	.word	0x00000000
        /*00b0*/ 	.short	0x0001
        /*00b2*/ 	.short	0x0008
        /*00b4*/ 	.byte	0x00, 0xf4, 0x21, 0x00


	//----- nvinfo : EIATTR_KPARAM_INFO
	.align		4
.L_32:
        /*00b8*/ 	.byte	0x04, 0x17
        /*00ba*/ 	.short	(.L_34 - .L_33)
.L_33:
        /*00bc*/ 	.word	0x00000000
        /*00c0*/ 	.short	0x0000
        /*00c2*/ 	.short	0x0000
        /*00c4*/ 	.byte	0x00, 0xf4, 0x21, 0x00


	//----- nvinfo : EIATTR_SPARSE_MMA_MASK
	.align		4
.L_34:
        /*00c8*/ 	.byte	0x03, 0x50
        /*00ca*/ 	.short	0x0000


	//----- nvinfo : EIATTR_MAXREG_COUNT
	.align		4
        /*00cc*/ 	.byte	0x03, 0x1b
        /*00ce*/ 	.short	0x00ff


	//----- nvinfo : EIATTR_COOP_GROUP_MASK_REGIDS
	.align		4
        /*00d0*/ 	.byte	0x04, 0x29
        /*00d2*/ 	.short	(.L_36 - .L_35)


	//   ....[0]....
.L_35:
        /*00d4*/ 	.word	0xffffffff


	//   ....[1]....
        /*00d8*/ 	.word	0xffffffff


	//   ....[2]....
        /*00dc*/ 	.word	0xffffffff


	//   ....[3]....
        /*00e0*/ 	.word	0xffffffff


	//   ....[4]....
        /*00e4*/ 	.word	0xffffffff


	//   ....[5]....
        /*00e8*/ 	.word	0xffffffff


	//----- nvinfo : EIATTR_COOP_GROUP_INSTR_OFFSETS
	.align		4
.L_36:
        /*00ec*/ 	.byte	0x04, 0x28
        /*00ee*/ 	.short	(.L_38 - .L_37)


	//   ....[0]....
.L_37:
        /*00f0*/ 	.word	0x00000330


	//   ....[1]....
        /*00f4*/ 	.word	0x00000350


	//   ....[2]....
        /*00f8*/ 	.word	0x00000370


	//   ....[3]....
        /*00fc*/ 	.word	0x000003d0


	//   ....[4]....
        /*0100*/ 	.word	0x000003f0


	//   ....[5]....
        /*0104*/ 	.word	0x000004a0


	//----- nvinfo : EIATTR_EXIT_INSTR_OFFSETS
	.align		4
.L_38:
        /*0108*/ 	.byte	0x04, 0x1c
        /*010a*/ 	.short	(.L_40 - .L_39)


	//   ....[0]....
.L_39:
        /*010c*/ 	.word	0x00000790


	//   ....[1]....
        /*0110*/ 	.word	0x000007c0


	//----- nvinfo : EIATTR_REQNTID
	.align		4
.L_40:
        /*0114*/ 	.byte	0x04, 0x10
        /*0116*/ 	.short	(.L_42 - .L_41)
.L_41:
        /*0118*/ 	.word	0x00000040
        /*011c*/ 	.word	0x00000001
        /*0120*/ 	.word	0x00000001


	//----- nvinfo : EIATTR_CBANK_PARAM_SIZE
	.align		4
.L_42:
        /*0124*/ 	.byte	0x03, 0x19
        /*0126*/ 	.short	0x0058


	//----- nvinfo : EIATTR_PARAM_CBANK
	.align		4
        /*0128*/ 	.byte	0x04, 0x0a
        /*012a*/ 	.short	(.L_44 - .L_43)
	.align		4
.L_43:
        /*012c*/ 	.word	index@(.nv.constant0.triton_per_fused__native_batch_norm_legit_add_convolution_mul_relu_sigmoid_33)
        /*0130*/ 	.short	0x0210
        /*0132*/ 	.short	0x0058


	//----- nvinfo : EIATTR_SW_WAR
	.align		4
.L_44:
        /*0134*/ 	.byte	0x04, 0x36
        /*0136*/ 	.short	(.L_46 - .L_45)
.L_45:
        /*0138*/ 	.word	0x00000008
.L_46:


//--------------------- .nv.callgraph             --------------------------
	.section	.nv.callgraph,"",@"SHT_CUDA_CALLGRAPH"
	.align	4
	.sectionentsize	8
	.align		4
        /*0000*/ 	.word	0x00000000
	.align		4
        /*0004*/ 	.word	0xffffffff
	.align		4
        /*0008*/ 	.word	0x00000000
	.align		4
        /*000c*/ 	.word	0xfffffffe
	.align		4
        /*0010*/ 	.word	0x00000000
	.align		4
        /*0014*/ 	.word	0xfffffffd
	.align		4
        /*0018*/ 	.word	0x00000000
	.align		4
        /*001c*/ 	.word	0xfffffffc


//--------------------- .nv.constant4             --------------------------
	.section	.nv.constant4,"a",@progbits
	.align	8
	.align		8
.nv.constant4:
        /*0000*/ 	.dword	_$_str


//--------------------- .text.triton_per_fused__native_batch_norm_legit_add_convolution_mul_relu_sigmoid_33 --------------------------
	.section	.text.triton_per_fused__native_batch_norm_legit_add_convolution_mul_relu_sigmoid_33,"ax",@progbits
	.sectionflags	@"SHF_BARRIERS=1"
	.align	128
        .global         triton_per_fused__native_batch_norm_legit_add_convolution_mul_relu_sigmoid_33
        .type           triton_per_fused__native_batch_norm_legit_add_convolution_mul_relu_sigmoid_33,@function
        .size           triton_per_fused__native_batch_norm_legit_add_convolution_mul_relu_sigmoid_33,(.L_x_1 - triton_per_fused__native_batch_norm_legit_add_convolution_mul_relu_sigmoid_33)
        .other          triton_per_fused__native_batch_norm_legit_add_convolution_mul_relu_sigmoid_33,@"STO_CUDA_ENTRY STV_DEFAULT"
triton_per_fused__native_batch_norm_legit_add_convolution_mul_relu_sigmoid_33:
.text.triton_per_fused__native_batch_norm_legit_add_convolution_mul_relu_sigmoid_33:
[----:B------:R-:W0:Y:S01]  /*0000*/  LDC R1, c[0x0][0x28] ;  /* 0x00000a00ff017b82 */ /* 0x000e220000000800 */
[----:B------:R-:W1:Y:S07]  /*0010*/  S2R R16, SR_TID.X ;  /* 0x0000000000107919 */ /* 0x000e6e0000002100 */
[----:B------:R-:W2:Y:S01]  /*0020*/  LDC.64 R2, c[0x0][0x218] ;  /* 0x00008600ff027b82 */ /* 0x000ea20000000a00 */
[----:B------:R-:W-:Y:S01]  /*0030*/  ULDC.64 UR6, c[0x0][0x208] ;  /* 0x0000820000067ab9 */ /* 0x000fe20000000a00 */
[----:B------:R-:W3:Y:S06]  /*0040*/  S2R R0, SR_CTAID.X ;  /* 0x0000000000007919 */ /* 0x000eec0000002500 */
[----:B------:R-:W4:Y:S08]  /*0050*/  LDC.64 R4, c[0x0][0x228] ;  /* 0x00008a00ff047b82 */ /* 0x000f300000000a00 */
[----:B------:R-:W5:Y:S08]  /*0060*/  LDC.64 R8, c[0x0][0x210] ;  /* 0x00008400ff087b82 */ /* 0x000f700000000a00 */
[----:B------:R-:W5:Y:S01]  /*0070*/  LDC.64 R14, c[0x0][0x238] ;  /* 0x00008e00ff0e7b82 */ /* 0x000f620000000a00 */
[----:B-1----:R-:W-:-:S07]  /*0080*/  SHF.R.U32.HI R18, RZ, 0x3, R16 ;  /* 0x00000003ff127819 */ /* 0x002fce0000011610 */
[----:B------:R-:W1:Y:S01]  /*0090*/  LDC.64 R10, c[0x0][0x230] ;  /* 0x00008c00ff0a7b82 */ /* 0x000e620000000a00 */
[----:B---3--:R-:W-:Y:S02]  /*00a0*/  SHF.L.U32 R23, R0, 0x3, RZ ;  /* 0x0000000300177819 */ /* 0x008fe400000006ff */
[----:B------:R-:W-:Y:S02]  /*00b0*/  SHF.R.S32.HI R21, RZ, 0x1c, R0 ;  /* 0x0000001cff157819 */ /* 0x000fe40000011400 */
[----:B------:R-:W-:-:S03]  /*00c0*/  SGXT.U32 R18, R18, 0x3 ;  /* 0x000000031212781a */ /* 0x000fc60000000000 */
[----:B------:R-:W3:Y:S01]  /*00d0*/  LDC.64 R12, c[0x0][0x240] ;  /* 0x00009000ff0c7b82 */ /* 0x000ee20000000a00 */
[----:B------:R-:W-:Y:S02]  /*00e0*/  SGXT R21, R21, 0x1 ;  /* 0x000000011515781a */ /* 0x000fe40000000200 */
[----:B------:R-:W-:Y:S02]  /*00f0*/  LOP3.LUT R25, R23, R18, RZ, 0xfc, !PT ;  /* 0x0000001217197212 */ /* 0x000fe400078efcff */
[----:B------:R-:W-:Y:S02]  /*0100*/  SHF.L.U32 R0, R16, 0x1, RZ ;  /* 0x0000000110007819 */ /* 0x000fe400000006ff */
[----:B------:R-:W-:Y:S02]  /*0110*/  LEA.HI R6, R21, R25, RZ, 0xa ;  /* 0x0000001915067211 */ /* 0x000fe400078f50ff */
[----:B------:R-:W-:Y:S02]  /*0120*/  LOP3.LUT R0, R0, 0xe, RZ, 0xc0, !PT ;  /* 0x0000000e00007812 */ /* 0x000fe400078ec0ff */
[----:B------:R-:W-:-:S02]  /*0130*/  LOP3.LUT R6, R6, 0xfffffc00, RZ, 0xc0, !PT ;  /* 0xfffffc0006067812 */ /* 0x000fc400078ec0ff */
[----:B------:R-:W-:Y:S02]  /*0140*/  LEA R20, R25, R0, 0x4 ;  /* 0x0000000019147211 */ /* 0x000fe400078e20ff */
[----:B------:R-:W-:-:S03]  /*0150*/  IADD3 R29, R25, -R6, RZ ;  /* 0x80000006191d7210 */ /* 0x000fc60007ffe0ff */
[----:B--2---:R-:W-:-:S04]  /*0160*/  IMAD.WIDE R2, R20, 0x4, R2 ;  /* 0x0000000414027825 */ /* 0x004fc800078e0202 */
[----:B----4-:R-:W-:Y:S02]  /*0170*/  IMAD.WIDE R6, R29, 0x4, R4 ;  /* 0x000000041d067825 */ /* 0x010fe400078e0204 */
[----:B------:R-:W2:Y:S04]  /*0180*/  LDG.E.64 R4, desc[UR6][R2.64] ;  /* 0x0000000602047981 */ /* 0x000ea8000c1e1b00 */
[----:B------:R4:W2:Y:S01]  /*0190*/  LDG.E.EL R19, desc[UR6][R6.64] ;  /* 0x0000000606137981 */ /* 0x0008a2000c2e1900 */
[----:B-----5:R-:W-:-:S05]  /*01a0*/  IMAD.WIDE R26, R25, 0x4, R8 ;  /* 0x00000004191a7825 */ /* 0x020fca00078e0208 */
[----:B------:R5:W5:Y:S01]  /*01b0*/  LDG.E.EL R17, desc[UR6][R26.64] ;  /* 0x000000061a117981 */ /* 0x000b62000c2e1900 */
[----:B----4-:R-:W4:Y:S02]  /*01c0*/  LDC.64 R6, c[0x0][0x220] ;  /* 0x00008800ff067b82 */ /* 0x010f240000000a00 */
[----:B----4-:R-:W-:-:S05]  /*01d0*/  IMAD.WIDE R28, R29, 0x4, R6 ;  /* 0x000000041d1c7825 */ /* 0x010fca00078e0206 */
[----:B------:R-:W4:Y:S01]  /*01e0*/  LDG.E.EL R0, desc[UR6][R28.64] ;  /* 0x000000061c007981 */ /* 0x000f22000c2e1900 */
[----:B0-----:R-:W-:-:S04]  /*01f0*/  IMAD.WIDE R14, R25, 0x4, R14 ;  /* 0x00000004190e7825 */ /* 0x001fc800078e020e */
[----:B-1----:R-:W-:Y:S01]  /*0200*/  IMAD.WIDE R10, R20, 0x4, R10 ;  /* 0x00000004140a7825 */ /* 0x002fe200078e020a */
[----:B------:R-:W-:Y:S01]  /*0210*/  LOP3.LUT R22, R23, 0x7, R16, 0xf8, !PT ;  /* 0x0000000717167812 */ /* 0x000fe200078ef810 */
[----:B------:R-:W4:Y:S02]  /*0220*/  LDG.E.EL R14, desc[UR6][R14.64] ;  /* 0x000000060e0e7981 */ /* 0x000f24000c2e1900 */
[----:B---3--:R-:W-:Y:S02]  /*0230*/  IMAD.WIDE R12, R25, 0x4, R12 ;  /* 0x00000004190c7825 */ /* 0x008fe400078e020c */
[----:B------:R-:W3:Y:S01]  /*0240*/  LDG.E.64 R10, desc[UR6][R10.64] ;  /* 0x000000060a0a7981 */ /* 0x000ee2000c1e1b00 */
[----:B------:R-:W-:-:S03]  /*0250*/  LEA.HI R21, R21, R22, RZ, 0xa ;  /* 0x0000001615157211 */ /* 0x000fc600078f50ff */
[----:B------:R0:W3:Y:S01]  /*0260*/  LDG.E.EL R12, desc[UR6][R12.64] ;  /* 0x000000060c0c7981 */ /* 0x0000e2000c2e1900 */
[----:B------:R-:W-:-:S04]  /*0270*/  LOP3.LUT R21, R21, 0xfffffc00, RZ, 0xc0, !PT ;  /* 0xfffffc0015157812 */ /* 0x000fc800078ec0ff */
[----:B------:R-:W-:Y:S01]  /*0280*/  IADD3 R21, R22, -R21, RZ ;  /* 0x8000001516157210 */ /* 0x000fe20007ffe0ff */
[----:B------:R-:W-:-:S04]  /*0290*/  IMAD.WIDE R8, R22, 0x4, R8 ;  /* 0x0000000416087825 */ /* 0x000fc800078e0208 */
[----:B------:R-:W-:Y:S01]  /*02a0*/  IMAD.WIDE R6, R21, 0x4, R6 ;  /* 0x0000000415067825 */ /* 0x000fe200078e0206 */
[----:B------:R-:W3:Y:S04]  /*02b0*/  LDG.E.EL R24, desc[UR6][R8.64] ;  /* 0x0000000608187981 */ /* 0x000ee8000c2e1900 */
[----:B------:R1:W3:Y:S01]  /*02c0*/  LDG.E.EL R21, desc[UR6][R6.64] ;  /* 0x0000000606157981 */ /* 0x0002e2000c2e1900 */
[----:B------:R-:W0:Y:S01]  /*02d0*/  S2UR UR5, SR_CgaCtaId ;  /* 0x00000000000579c3 */ /* 0x000e220000008800 */
[----:B------:R-:W-:Y:S02]  /*02e0*/  UMOV UR4, 0x400 ;  /* 0x0000040000047882 */ /* 0x000fe40000000000 */
[----:B0-----:R-:W-:Y:S01]  /*02f0*/  UPRMT UR4, UR5, 0x654, UR4 ;  /* 0x0000065405047896 */ /* 0x001fe20008000004 */
[--C-:B--2---:R-:W-:Y:S01]  /*0300*/  FADD R4, R4, R19.reuse ;  /* 0x0000001304047221 */ /* 0x104fe20000000000 */
[----:B------:R-:W-:-:S04]  /*0310*/  FADD R5, R5, R19 ;  /* 0x0000001305057221 */ /* 0x000fc80000000000 */
[----:B------:R-:W-:-:S05]  /*0320*/  FADD R23, R4, R5 ;  /* 0x0000000504177221 */ /* 0x000fca0000000000 */
[----:B-----5:R-:W0:Y:S02]  /*0330*/  SHFL.BFLY PT, R26, R23, 0x4, 0x1f ;  /* 0x0c801f00171a7f89 */ /* 0x020e2400000e0000 */
[----:B0-----:R-:W-:-:S05]  /*0340*/  FADD R13, R23, R26 ;  /* 0x0000001a170d7221 */ /* 0x001fca0000000000 */
[----:B------:R-:W0:Y:S02]  /*0350*/  SHFL.BFLY PT, R26, R13, 0x2, 0x1f ;  /* 0x0c401f000d1a7f89 */ /* 0x000e2400000e0000 */
[----:B0-----:R-:W-:-:S05]  /*0360*/  FADD R25, R13, R26 ;  /* 0x0000001a0d197221 */ /* 0x001fca0000000000 */
[----:B------:R-:W0:Y:S02]  /*0370*/  SHFL.BFLY PT, R26, R25, 0x1, 0x1f ;  /* 0x0c201f00191a7f89 */ /* 0x000e2400000e0000 */
[----:B0-----:R-:W-:-:S04]  /*0380*/  FADD R26, R25, R26 ;  /* 0x0000001a191a7221 */ /* 0x001fc80000000000 */
[C---:B------:R-:W-:Y:S01]  /*0390*/  FFMA R19, R26.reuse, -0.0625, R5 ;  /* 0xbd8000001a137823 */ /* 0x040fe20000000005 */
[----:B------:R-:W-:-:S03]  /*03a0*/  FFMA R15, R26, -0.0625, R4 ;  /* 0xbd8000001a0f7823 */ /* 0x000fc60000000004 */
[----:B-1----:R-:W-:-:S04]  /*03b0*/  FMUL R6, R19, R19 ;  /* 0x0000001313067220 */ /* 0x002fc80000400000 */
[----:B------:R-:W-:-:S05]  /*03c0*/  FFMA R6, R15, R15, R6 ;  /* 0x0000000f0f067223 */ /* 0x000fca0000000006 */
[----:B------:R-:W0:Y:S02]  /*03d0*/  SHFL.BFLY PT, R7, R6, 0x4, 0x1f ;  /* 0x0c801f0006077f89 */ /* 0x000e2400000e0000 */
[----:B0-----:R-:W-:-:S05]  /*03e0*/  FADD R7, R6, R7 ;  /* 0x0000000706077221 */ /* 0x001fca0000000000 */
[----:B------:R-:W0:Y:S01]  /*03f0*/  SHFL.BFLY PT, R28, R7, 0x2, 0x1f ;  /* 0x0c401f00071c7f89 */ /* 0x000e2200000e0000 */
[----:B----4-:R-:W-:-:S04]  /*0400*/  FADD R0, R17, R0 ;  /* 0x0000000011007221 */ /* 0x010fc80000000000 */
[----:B------:R-:W-:-:S04]  /*0410*/  FADD R0, RZ, -R0 ;  /* 0x80000000ff007221 */ /* 0x000fc80000000000 */
[----:B------:R-:W-:Y:S01]  /*0420*/  FMUL R23, R0, 1.4426950216293334961 ;  /* 0x3fb8aa3b00177820 */ /* 0x000fe20000400000 */
[----:B0-----:R-:W-:Y:S01]  /*0430*/  FADD R28, R7, R28 ;  /* 0x0000001c071c7221 */ /* 0x001fe20000000000 */
[----:B------:R-:W-:-:S05]  /*0440*/  LEA R7, R18, UR4, 0x2 ;  /* 0x0000000412077c11 */ /* 0x000fca000f8e10ff */
[----:B------:R-:W-:Y:S01]  /*0450*/  STS [R7], R26 ;  /* 0x0000001a07007388 */ /* 0x000fe20000000800 */
[----:B------:R-:W-:Y:S01]  /*0460*/  BAR.SYNC.DEFER_BLOCKING 0x0 ;  /* 0x0000000000007b1d */ /* 0x000fe20000010000 */
[----:B------:R-:W-:Y:S02]  /*0470*/  FSETP.GEU.AND P0, PT, R23, -126, PT ;  /* 0xc2fc00001700780b */ /* 0x000fe40003f0e000 */
[----:B------:R-:W-:-:S04]  /*0480*/  LOP3.LUT R0, R16, 0x7, RZ, 0xc0, !PT ;  /* 0x0000000710007812 */ /* 0x000fc800078ec0ff */
[----:B------:R-:W-:Y:S01]  /*0490*/  LEA R13, R0, UR4, 0x2 ;  /* 0x00000004000d7c11 */ /* 0x000fe2000f8e10ff */
[----:B------:R-:W0:Y:S06]  /*04a0*/  SHFL.BFLY PT, R17, R28, 0x1, 0x1f ;  /* 0x0c201f001c117f89 */ /* 0x000e2c00000e0000 */
[----:B------:R-:W-:-:S04]  /*04b0*/  @!P0 FMUL R23, R23, 0.5 ;  /* 0x3f00000017178820 */ /* 0x000fc80000400000 */
[----:B------:R-:W1:Y:S01]  /*04c0*/  MUFU.EX2 R6, R23 ;  /* 0x0000001700067308 */ /* 0x000e620000000800 */
[----:B------:R-:W-:Y:S01]  /*04d0*/  LDS R0, [R13] ;  /* 0x000000000d007984 */ /* 0x000fe20000000800 */
[----:B-1----:R-:W-:-:S04]  /*04e0*/  @!P0 FMUL R6, R6, R6 ;  /* 0x0000000606068220 */ /* 0x002fc80000400000 */
[----:B------:R-:W-:Y:S01]  /*04f0*/  FADD R25, R6, 1 ;  /* 0x3f80000006197421 */ /* 0x000fe20000000000 */
[----:B0-----:R-:W-:Y:S01]  /*0500*/  FADD R6, R28, R17 ;  /* 0x000000111c067221 */ /* 0x001fe20000000000 */
[----:B------:R-:W-:Y:S06]  /*0510*/  BAR.SYNC.DEFER_BLOCKING 0x0 ;  /* 0x0000000000007b1d */ /* 0x000fec0000010000 */
[----:B------:R0:W-:Y:S02]  /*0520*/  STS [R7], R6 ;  /* 0x0000000607007388 */ /* 0x0001e40000000800 */
[----:B------:R-:W-:Y:S01]  /*0530*/  BAR.SYNC.DEFER_BLOCKING 0x0 ;  /* 0x0000000000007b1d */ /* 0x000fe20000010000 */
[----:B------:R-:W-:Y:S01]  /*0540*/  FSETP.GT.AND P0, PT, R25, 8.50705917302346158658e+37, PT ;  /* 0x7e8000001900780b */ /* 0x000fe20003f04000 */
[----:B------:R-:W-:-:S04]  /*0550*/  HFMA2.MMA R18, -RZ, RZ, 1.375, 0 ;  /* 0x3d800000ff127435 */ /* 0x000fc800000001ff */
[----:B------:R1:W2:Y:S08]  /*0560*/  LDS R17, [R13] ;  /* 0x000000000d117984 */ /* 0x0002b00000000800 */
[----:B------:R-:W-:Y:S01]  /*0570*/  @P0 FMUL R25, R25, 0.25 ;  /* 0x3e80000019190820 */ /* 0x000fe20000400000 */
[----:B------:R-:W-:Y:S01]  /*0580*/  FFMA R26, R6, R18, 9.9999997473787516356e-06 ;  /* 0x3727c5ac061a7423 */ /* 0x000fe20000000012 */
[----:B------:R-:W-:Y:S01]  /*0590*/  MOV R28, 0x3e800000 ;  /* 0x3e800000001c7802 */ /* 0x000fe20000000f00 */
[----:B0-----:R-:W0:Y:S01]  /*05a0*/  LDC.64 R6, c[0x0][0x250] ;  /* 0x00009400ff067b82 */ /* 0x001e220000000a00 */
[----:B------:R-:W4:Y:S01]  /*05b0*/  MUFU.RCP R23, R25 ;  /* 0x0000001900177308 */ /* 0x000f220000001000 */
[--C-:B---3--:R-:W-:Y:S01]  /*05c0*/  FADD R27, R11, -R14.reuse ;  /* 0x8000000e0b1b7221 */ /* 0x108fe20000000000 */
[----:B-1----:R-:W-:-:S06]  /*05d0*/  FADD R13, R10, -R14 ;  /* 0x8000000e0a0d7221 */ /* 0x002fcc0000000000 */
[----:B------:R-:W1:Y:S01]  /*05e0*/  MUFU.RSQ R26, R26 ;  /* 0x0000001a001a7308 */ /* 0x000e620000001400 */
[----:B------:R-:W3:Y:S01]  /*05f0*/  LDC.64 R10, c[0x0][0x258] ;  /* 0x00009600ff0a7b82 */ /* 0x000ee20000000a00 */
[----:B------:R-:W-:Y:S01]  /*0600*/  FSEL R28, R28, 1, P0 ;  /* 0x3f8000001c1c7808 */ /* 0x000fe20000000000 */
[----:B------:R-:W-:-:S04]  /*0610*/  FMUL R14, R12, R27 ;  /* 0x0000001b0c0e7220 */ /* 0x000fc80000400000 */
[----:B----4-:R-:W-:Y:S01]  /*0620*/  FMUL R23, R23, R28 ;  /* 0x0000001c17177220 */ /* 0x010fe20000400000 */
[----:B------:R-:W-:Y:S02]  /*0630*/  FMUL R28, R12, R13 ;  /* 0x0000000d0c1c7220 */ /* 0x000fe40000400000 */
[----:B------:R-:W4:Y:S01]  /*0640*/  LDC.64 R12, c[0x0][0x248] ;  /* 0x00009200ff0c7b82 */ /* 0x000f220000000a00 */
[----:B------:R-:W-:Y:S01]  /*0650*/  LOP3.LUT P2, RZ, R16, 0x38, RZ, 0xc0, !PT ;  /* 0x0000003810ff7812 */ /* 0x000fe2000784c0ff */
[-C--:B-1----:R-:W-:Y:S01]  /*0660*/  FMUL R15, R15, R26.reuse ;  /* 0x0000001a0f0f7220 */ /* 0x082fe20000400000 */
[----:B------:R-:W-:-:S03]  /*0670*/  FMUL R19, R19, R26 ;  /* 0x0000001a13137220 */ /* 0x000fc60000400000 */
[C---:B------:R-:W-:Y:S01]  /*0680*/  FFMA R15, R23.reuse, R28, R15 ;  /* 0x0000001c170f7223 */ /* 0x040fe2000000000f */
[----:B------:R-:W-:Y:S01]  /*0690*/  FFMA R14, R23, R14, R19 ;  /* 0x0000000e170e7223 */ /* 0x000fe20000000013 */
[----:B--2---:R-:W-:Y:S01]  /*06a0*/  FFMA R17, R17, R18, 9.9999997473787516356e-06 ;  /* 0x3727c5ac11117423 */ /* 0x004fe20000000012 */
[----:B------:R-:W-:Y:S02]  /*06b0*/  BAR.SYNC.DEFER_BLOCKING 0x0 ;  /* 0x0000000000007b1d */ /* 0x000fe40000010000 */
[----:B------:R-:W-:-:S04]  /*06c0*/  FSETP.GEU.AND P0, PT, R15, RZ, PT ;  /* 0x000000ff0f00720b */ /* 0x000fc80003f0e000 */
[----:B------:R-:W1:Y:S01]  /*06d0*/  MUFU.RSQ R17, R17 ;  /* 0x0000001100117308 */ /* 0x000e620000001400 */
[----:B------:R-:W-:Y:S01]  /*06e0*/  FSETP.GEU.AND P1, PT, R14, RZ, PT ;  /* 0x000000ff0e00720b */ /* 0x000fe20003f2e000 */
[----:B------:R-:W-:Y:S01]  /*06f0*/  FADD R21, R24, R21 ;  /* 0x0000001518157221 */ /* 0x000fe20000000000 */
[----:B0-----:R-:W-:Y:S01]  /*0700*/  IMAD.WIDE R6, R20, 0x4, R6 ;  /* 0x0000000414067825 */ /* 0x001fe200078e0206 */
[----:B------:R-:W-:Y:S02]  /*0710*/  FSEL R18, R15, RZ, P0 ;  /* 0x000000ff0f127208 */ /* 0x000fe40000000000 */
[----:B------:R-:W-:Y:S01]  /*0720*/  FSEL R19, R14, RZ, P1 ;  /* 0x000000ff0e137208 */ /* 0x000fe20000800000 */
[----:B---3--:R-:W-:-:S04]  /*0730*/  IMAD.WIDE R10, R22, 0x4, R10 ;  /* 0x00000004160a7825 */ /* 0x008fc800078e020a */
[----:B----4-:R-:W-:Y:S01]  /*0740*/  IMAD.WIDE R12, R22, 0x4, R12 ;  /* 0x00000004160c7825 */ /* 0x010fe200078e020c */
[----:B------:R0:W-:Y:S04]  /*0750*/  @!P2 STG.E desc[UR6][R8.64], R21 ;  /* 0x000000150800a986 */ /* 0x0001e8000c101906 */
[----:B------:R0:W-:Y:S04]  /*0760*/  STG.E.64 desc[UR6][R2.64], R4 ;  /* 0x0000000402007986 */ /* 0x0001e8000c101b06 */
[----:B------:R0:W-:Y:S04]  /*0770*/  STG.E.64 desc[UR6][R6.64], R18 ;  /* 0x0000001206007986 */ /* 0x0001e8000c101b06 */
[----:B-1----:R0:W-:Y:S02]  /*0780*/  @!P2 STG.E desc[UR6][R10.64], R17 ;  /* 0x000000110a00a986 */ /* 0x0021e4000c101906 */
[----:B0-----:R-:W-:Y:S05]  /*0790*/  @P2 EXIT ;  /* 0x000000000000294d */ /* 0x001fea0003800000 */
[----:B0-----:R-:W-:-:S05]  /*07a0*/  FMUL R3, R0, 0.0625 ;  /* 0x3d80000000037820 */ /* 0x001fca0000400000 */
[----:B------:R-:W-:Y:S01]  /*07b0*/  STG.E desc[UR6][R12.64], R3 ;  /* 0x000000030c007986 */ /* 0x000fe2000c101906 */
[----:B------:R-:W-:Y:S05]  /*07c0*/  EXIT ;  /* 0x000000000000794d */ /* 0x000fea0003800000 */
.L_x_0:
[----:B------:R-:W-:-:S00]  /*07d0*/  BRA `(.L_x_0) ;  /* 0xfffffffc00fc7947 */ /* 0x000fc0000383ffff */
[----:B------:R-:W-:-:S00]  /*07e0*/  NOP ;  /* 0x0000000000007918 */ /* 0x000fc00000000000 */
        /* <DEDUP_REMOVED lines=9> */
.L_x_1:


//--------------------- .nv.global.init           --------------------------
	.section	.nv.global.init,"aw",@progbits
.nv.global.init:
	.type		_$_str,@object
	.size		_$_str,(.L_0 - _$_str)
_$_str:
        /*0000*/ 	.byte	0x5f, 0x5f, 0x43, 0x55, 0x44, 0x41, 0x5f, 0x46, 0x54, 0x5a, 0x00
.L_0:


//--------------------- .nv.shared.triton_per_fused__native_batch_norm_legit_add_convolution_mul_relu_sigmoid_33 --------------------------
	.section	.nv.shared.triton_per_fused__native_batch_norm_legit_add_convolution_mul_relu_sigmoid_33,"aw",@nobits
	.sectionflags	@""
	.align	16
	.zero		1024


//--------------------- .nv.constant0.triton_per_fused__native_batch_norm_legit_add_convolution_mul_relu_sigmoid_33 --------------------------
	.section	.nv.constant0.triton_per_fused__native_batch_norm_legit_add_convolution_mul_relu_sigmoid_33,"a",@progbits
	.sectionflags	@""
	.align	4
.nv.constant0.triton_per_fused__native_batch_norm_legit_add_convolution_mul_relu_sigmoid_33:
	.zero		616
